	.headerflags	@"EF_CUDA_TEXMODE_UNIFIED EF_CUDA_64BIT_ADDRESS EF_CUDA_ACCELERATORS EF_CUDA_SM90 EF_CUDA_VIRTUAL_SM(EF_CUDA_SM90)"
	.elftype	@"ET_EXEC"


//--------------------- .nv.info                  --------------------------
	.section	.nv.info,"",@"SHT_CUDA_INFO"
	.align	4


	//----- nvinfo : EIATTR_REGCOUNT
	.align		4
        /*0000*/ 	.byte	0x04, 0x2f
        /*0002*/ 	.short	(.L_3 - .L_2)
	.align		4
.L_2:
        /*0004*/ 	.word	index@(triton_poi_fused__native_batch_norm_legit_no_training_add_div_hardtanh_mul_27)
        /*0008*/ 	.word	0x00000018


	//----- nvinfo : EIATTR_MIN_STACK_SIZE
	.align		4
.L_3:
        /*000c*/ 	.byte	0x04, 0x12
        /*000e*/ 	.short	(.L_5 - .L_4)
	.align		4
.L_4:
        /*0010*/ 	.word	index@(triton_poi_fused__native_batch_norm_legit_no_training_add_div_hardtanh_mul_27)
        /*0014*/ 	.word	0x00000000


	//----- nvinfo : EIATTR_FRAME_SIZE
	.align		4
.L_5:
        /*0018*/ 	.byte	0x04, 0x11
        /*001a*/ 	.short	(.L_7 - .L_6)
	.align		4
.L_6:
        /*001c*/ 	.word	index@(triton_poi_fused__native_batch_norm_legit_no_training_add_div_hardtanh_mul_27)
        /*0020*/ 	.word	0x00000000


	//----- nvinfo : EIATTR_MIN_STACK_SIZE
	.align		4
.L_7:
        /*0024*/ 	.byte	0x04, 0x12
        /*0026*/ 	.short	(.L_9 - .L_8)
	.align		4
.L_8:
        /*0028*/ 	.word	index@(triton_poi_fused__native_batch_norm_legit_no_training_add_div_hardtanh_mul_27)
        /*002c*/ 	.word	0x00000000
.L_9:


//--------------------- .nv.info.triton_poi_fused__native_batch_norm_legit_no_training_add_div_hardtanh_mul_27 --------------------------
	.section	.nv.info.triton_poi_fused__native_batch_norm_legit_no_training_add_div_hardtanh_mul_27,"",@"SHT_CUDA_INFO"
	.sectionflags	@""
	.align	4


	//----- nvinfo : EIATTR_CUDA_API_VERSION
	.align		4
        /*0000*/ 	.byte	0x04, 0x37
        /*0002*/ 	.short	(.L_11 - .L_10)
.L_10:
        /*0004*/ 	.word	0x0000007c


	//----- nvinfo : EIATTR_KPARAM_INFO
	.align		4
.L_11:
        /*0008*/ 	.byte	0x04, 0x17
        /*000a*/ 	.short	(.L_13 - .L_12)
.L_12:
        /*000c*/ 	.word	0x00000000
        /*0010*/ 	.short	0x0006
        /*0012*/ 	.short	0x0030
        /*0014*/ 	.byte	0x00, 0xf0, 0x11, 0x00


	//----- nvinfo : EIATTR_KPARAM_INFO
	.align		4
.L_13:
        /*0018*/ 	.byte	0x04, 0x17
        /*001a*/ 	.short	(.L_15 - .L_14)
.L_14:
        /*001c*/ 	.word	0x00000000
        /*0020*/ 	.short	0x0005
        /*0022*/ 	.short	0x0028
        /*0024*/ 	.byte	0x00, 0xf4, 0x21, 0x00


	//----- nvinfo : EIATTR_KPARAM_INFO
	.align		4
.L_15:
        /*0028*/ 	.byte	0x04, 0x17
        /*002a*/ 	.short	(.L_17 - .L_16)
.L_16:
        /*002c*/ 	.word	0x00000000
        /*0030*/ 	.short	0x0004
        /*0032*/ 	.short	0x0020
        /*0034*/ 	.byte	0x00, 0xf4, 0x21, 0x00


	//----- nvinfo : EIATTR_KPARAM_INFO
	.align		4
.L_17:
        /*0038*/ 	.byte	0x04, 0x17
        /*003a*/ 	.short	(.L_19 - .L_18)
.L_18:
        /*003c*/ 	.word	0x00000000
        /*0040*/ 	.short	0x0003
        /*0042*/ 	.short	0x0018
        /*0044*/ 	.byte	0x00, 0xf4, 0x21, 0x00


	//----- nvinfo : EIATTR_KPARAM_INFO
	.align		4
.L_19:
        /*0048*/ 	.byte	0x04, 0x17
        /*004a*/ 	.short	(.L_21 - .L_20)
.L_20:
        /*004c*/ 	.word	0x00000000
        /*0050*/ 	.short	0x0002
        /*0052*/ 	.short	0x0010
        /*0054*/ 	.byte	0x00, 0xf4, 0x21, 0x00


	//----- nvinfo : EIATTR_KPARAM_INFO
	.align		4
.L_21:
        /*0058*/ 	.byte	0x04, 0x17
        /*005a*/ 	.short	(.L_23 - .L_22)
.L_22:
        /*005c*/ 	.word	0x00000000
        /*0060*/ 	.short	0x0001
        /*0062*/ 	.short	0x0008
        /*0064*/ 	.byte	0x00, 0xf4, 0x21, 0x00


	//----- nvinfo : EIATTR_KPARAM_INFO
	.align		4
.L_23:
        /*0068*/ 	.byte	0x04, 0x17
        /*006a*/ 	.short	(.L_25 - .L_24)
.L_24:
        /*006c*/ 	.word	0x00000000
        /*0070*/ 	.short	0x0000
        /*0072*/ 	.short	0x0000
        /*0074*/ 	.byte	0x00, 0xf4, 0x21, 0x00


	//----- nvinfo : EIATTR_SPARSE_MMA_MASK
	.align		4
.L_25:
        /*0078*/ 	.byte	0x03, 0x50
        /*007a*/ 	.short	0x0000


	//----- nvinfo : EIATTR_MAXREG_COUNT
	.align		4
        /*007c*/ 	.byte	0x03, 0x1b
        /*007e*/ 	.short	0x00ff


	//----- nvinfo : EIATTR_EXIT_INSTR_OFFSETS
	.align		4
        /*0080*/ 	.byte	0x04, 0x1c
        /*0082*/ 	.short	(.L_27 - .L_26)


	//   ....[0]....
.L_26:
        /*0084*/ 	.word	0x000004e0


	//   ....[1]....
        /*0088*/ 	.word	0x00000500


	//----- nvinfo : EIATTR_REQNTID
	.align		4
.L_27:
        /*008c*/ 	.byte	0x04, 0x10
        /*008e*/ 	.short	(.L_29 - .L_28)
.L_28:
        /*0090*/ 	.word	0x00000080
        /*0094*/ 	.word	0x00000001
        /*0098*/ 	.word	0x00000001


	//----- nvinfo : EIATTR_CBANK_PARAM_SIZE
	.align		4
.L_29:
        /*009c*/ 	.byte	0x03, 0x19
        /*009e*/ 	.short	0x0034


	//----- nvinfo : EIATTR_PARAM_CBANK
	.align		4
        /*00a0*/ 	.byte	0x04, 0x0a
        /*00a2*/ 	.short	(.L_31 - .L_30)
	.align		4
.L_30:
        /*00a4*/ 	.word	index@(.nv.constant0.triton_poi_fused__native_batch_norm_legit_no_training_add_div_hardtanh_mul_27)
        /*00a8*/ 	.short	0x0210
        /*00aa*/ 	.short	0x0034


	//----- nvinfo : EIATTR_SW_WAR
	.align		4
.L_31:
        /*00ac*/ 	.byte	0x04, 0x36
        /*00ae*/ 	.short	(.L_33 - .L_32)
.L_32:
        /*00b0*/ 	.word	0x00000008
.L_33:


//--------------------- .nv.callgraph             --------------------------
	.section	.nv.callgraph,"",@"SHT_CUDA_CALLGRAPH"
	.align	4
	.sectionentsize	8
	.align		4
        /*0000*/ 	.word	0x00000000
	.align		4
        /*0004*/ 	.word	0xffffffff
	.align		4
        /*0008*/ 	.word	0x00000000
	.align		4
        /*000c*/ 	.word	0xfffffffe
	.align		4
        /*0010*/ 	.word	0x00000000
	.align		4
        /*0014*/ 	.word	0xfffffffd
	.align		4
        /*0018*/ 	.word	0x00000000
	.align		4
        /*001c*/ 	.word	0xfffffffc


//--------------------- .nv.constant4             --------------------------
	.section	.nv.constant4,"a",@progbits
	.align	8
	.align		8
.nv.constant4:
        /*0000*/ 	.dword	_$_str
	.align		8
        /*0008*/ 	.dword	_$_str_$_2


//--------------------- .text.triton_poi_fused__native_batch_norm_legit_no_training_add_div_hardtanh_mul_27 --------------------------
	.section	.text.triton_poi_fused__native_batch_norm_legit_no_training_add_div_hardtanh_mul_27,"ax",@progbits
	.align	128
        .global         triton_poi_fused__native_batch_norm_legit_no_training_add_div_hardtanh_mul_27
        .type           triton_poi_fused__native_batch_norm_legit_no_training_add_div_hardtanh_mul_27,@function
        .size           triton_poi_fused__native_batch_norm_legit_no_training_add_div_hardtanh_mul_27,(.L_x_1 - triton_poi_fused__native_batch_norm_legit_no_training_add_div_hardtanh_mul_27)
        .other          triton_poi_fused__native_batch_norm_legit_no_training_add_div_hardtanh_mul_27,@"STO_CUDA_ENTRY STV_DEFAULT"
triton_poi_fused__native_batch_norm_legit_no_training_add_div_hardtanh_mul_27:
.text.triton_poi_fused__native_batch_norm_legit_no_training_add_div_hardtanh_mul_27:
[----:B------:R-:W0:Y:S01]  /*0000*/  LDC R1, c[0x0][0x28] ;  /* 0x00000a00ff017b82 */ /* 0x000e220000000800 */
[----:B------:R-:W1:Y:S01]  /*0010*/  S2R R0, SR_TID.X ;  /* 0x0000000000007919 */ /* 0x000e620000002100 */
[----:B------:R-:W-:-:S06]  /*0020*/  HFMA2.MMA R2, -RZ, RZ, 0, 0 ;  /* 0x00000000ff027435 */ /* 0x000fcc00000001ff */
[----:B------:R-:W2:Y:S01]  /*0030*/  LDC.64 R10, c[0x0][0x228] ;  /* 0x00008a00ff0a7b82 */ /* 0x000ea20000000a00 */
[----:B------:R-:W-:Y:S01]  /*0040*/  ULDC.64 UR4, c[0x0][0x208] ;  /* 0x0000820000047ab9 */ /* 0x000fe20000000a00 */
[----:B------:R-:W3:Y:S06]  /*0050*/  S2R R3, SR_CTAID.X ;  /* 0x0000000000037919 */ /* 0x000eec0000002500 */
[----:B------:R-:W4:Y:S08]  /*0060*/  LDC.64 R16, c[0x0][0x220] ;  /* 0x00008800ff107b82 */ /* 0x000f300000000a00 */
[----:B------:R-:W5:Y:S08]  /*0070*/  LDC.64 R14, c[0x0][0x218] ;  /* 0x00008600ff0e7b82 */ /* 0x000f700000000a00 */
[----:B------:R-:W5:Y:S01]  /*0080*/  LDC.64 R18, c[0x0][0x230] ;  /* 0x00008c00ff127b82 */ /* 0x000f620000000a00 */
[----:B-1----:R-:W-:-:S07]  /*0090*/  SHF.L.U32 R0, R0, 0x1, RZ ;  /* 0x0000000100007819 */ /* 0x002fce00000006ff */
[----:B------:R-:W1:Y:S01]  /*00a0*/  LDC.64 R20, c[0x0][0x238] ;  /* 0x00008e00ff147b82 */ /* 0x000e620000000a00 */
[----:B------:R-:W-:-:S04]  /*00b0*/  LOP3.LUT R0, R0, 0xfe, RZ, 0xc0, !PT ;  /* 0x000000fe00007812 */ /* 0x000fc800078ec0ff */
[----:B---3--:R-:W-:-:S04]  /*00c0*/  LEA R3, R3, R0, 0x8 ;  /* 0x0000000003037211 */ /* 0x008fc800078e40ff */
[C---:B------:R-:W-:Y:S01]  /*00d0*/  ISETP.GE.AND P0, PT, R3.reuse, 0x1e00, PT ;  /* 0x00001e000300780c */ /* 0x040fe20003f06270 */
[----:B------:R-:W-:-:S05]  /*00e0*/  IMAD.HI R0, R3, -0x77777777, R2 ;  /* 0x8888888903007827 */ /* 0x000fca00078e0202 */
[----:B------:R-:W-:-:S04]  /*00f0*/  SHF.R.U32.HI R5, RZ, 0x1f, R0 ;  /* 0x0000001fff057819 */ /* 0x000fc80000011600 */
[----:B------:R-:W-:-:S05]  /*0100*/  LEA.HI.SX32 R5, R0, R5, 0x1a ;  /* 0x0000000500057211 */ /* 0x000fca00078fd2ff */
[----:B------:R-:W-:Y:S01]  /*0110*/  IMAD R13, R5, -0x78, R3 ;  /* 0xffffff88050d7824 */ /* 0x000fe200078e0203 */
[----:B------:R-:W-:-:S03]  /*0120*/  CS2R R4, SRZ ;  /* 0x0000000000047805 */ /* 0x000fc6000001ff00 */
[----:B--2---:R-:W-:-:S05]  /*0130*/  IMAD.WIDE R10, R13, 0x4, R10 ;  /* 0x000000040d0a7825 */ /* 0x004fca00078e020a */
[----:B------:R2:W3:Y:S01]  /*0140*/  @!P0 LDG.E.EL.64 R4, desc[UR4][R10.64] ;  /* 0x000000040a048981 */ /* 0x0004e2000c2e1b00 */
[----:B------:R-:W-:Y:S02]  /*0150*/  CS2R R6, SRZ ;  /* 0x0000000000067805 */ /* 0x000fe4000001ff00 */
[----:B------:R-:W-:Y:S01]  /*0160*/  CS2R R8, SRZ ;  /* 0x0000000000087805 */ /* 0x000fe2000001ff00 */
[----:B----4-:R-:W-:-:S04]  /*0170*/  IMAD.WIDE R16, R13, 0x4, R16 ;  /* 0x000000040d107825 */ /* 0x010fc800078e0210 */
[----:B-----5:R-:W-:Y:S01]  /*0180*/  IMAD.WIDE R14, R3, 0x4, R14 ;  /* 0x00000004030e7825 */ /* 0x020fe200078e020e */
[----:B------:R-:W4:Y:S01]  /*0190*/  @!P0 LDG.E.EL.64 R6, desc[UR4][R16.64] ;  /* 0x0000000410068981 */ /* 0x000f22000c2e1b00 */
[----:B--2---:R-:W-:Y:S02]  /*01a0*/  CS2R R10, SRZ ;  /* 0x00000000000a7805 */ /* 0x004fe4000001ff00 */
[C---:B0-----:R-:W-:Y:S01]  /*01b0*/  IMAD.WIDE R18, R13.reuse, 0x4, R18 ;  /* 0x000000040d127825 */ /* 0x041fe200078e0212 */
[----:B------:R0:W4:Y:S03]  /*01c0*/  @!P0 LDG.E.64 R8, desc[UR4][R14.64] ;  /* 0x000000040e088981 */ /* 0x000126000c1e1b00 */
[----:B-1----:R-:W-:Y:S01]  /*01d0*/  IMAD.WIDE R20, R13, 0x4, R20 ;  /* 0x000000040d147825 */ /* 0x002fe200078e0214 */
[----:B------:R-:W-:-:S04]  /*01e0*/  CS2R R12, SRZ ;  /* 0x00000000000c7805 */ /* 0x000fc8000001ff00 */
[----:B------:R-:W2:Y:S04]  /*01f0*/  @!P0 LDG.E.EL.64 R10, desc[UR4][R20.64] ;  /* 0x00000004140a8981 */ /* 0x000ea8000c2e1b00 */
[----:B------:R-:W2:Y:S01]  /*0200*/  @!P0 LDG.E.EL.64 R12, desc[UR4][R18.64] ;  /* 0x00000004120c8981 */ /* 0x000ea2000c2e1b00 */
[----:B0-----:R-:W-:Y:S01]  /*0210*/  MOV R15, 0x3e800000 ;  /* 0x3e800000000f7802 */ /* 0x001fe20000000f00 */
[----:B---3--:R-:W-:Y:S01]  /*0220*/  FADD R4, R4, 9.9999997473787516356e-06 ;  /* 0x3727c5ac04047421 */ /* 0x008fe20000000000 */
[----:B------:R-:W-:-:S03]  /*0230*/  FADD R5, R5, 9.9999997473787516356e-06 ;  /* 0x3727c5ac05057421 */ /* 0x000fc60000000000 */
[----:B------:R-:W0:Y:S08]  /*0240*/  MUFU.SQRT R0, R4 ;  /* 0x0000000400007308 */ /* 0x000e300000002000 */
[----:B------:R-:W1:Y:S01]  /*0250*/  MUFU.SQRT R2, R5 ;  /* 0x0000000500027308 */ /* 0x000e620000002000 */
[C---:B0-----:R-:W-:Y:S02]  /*0260*/  FSETP.GT.AND P1, PT, R0.reuse, 8.50705917302346158658e+37, PT ;  /* 0x7e8000000000780b */ /* 0x041fe40003f24000 */
[----:B------:R-:W-:-:S02]  /*0270*/  FSETP.GEU.AND P3, PT, R0, 1.175494350822287508e-38, PT ;  /* 0x008000000000780b */ /* 0x000fc40003f6e000 */
[C---:B-1----:R-:W-:Y:S02]  /*0280*/  FSETP.GT.AND P2, PT, R2.reuse, 8.50705917302346158658e+37, PT ;  /* 0x7e8000000200780b */ /* 0x042fe40003f44000 */
[----:B------:R-:W-:-:S07]  /*0290*/  FSETP.GEU.AND P4, PT, R2, 1.175494350822287508e-38, PT ;  /* 0x008000000200780b */ /* 0x000fce0003f8e000 */
[----:B------:R-:W-:-:S04]  /*02a0*/  @P1 FMUL R0, R0, 0.25 ;  /* 0x3e80000000001820 */ /* 0x000fc80000400000 */
[----:B------:R-:W-:Y:S01]  /*02b0*/  @!P3 FMUL R0, R0, 16777216 ;  /* 0x4b8000000000b820 */ /* 0x000fe20000400000 */
[----:B------:R-:W-:-:S04]  /*02c0*/  @P2 FMUL R2, R2, 0.25 ;  /* 0x3e80000002022820 */ /* 0x000fc80000400000 */
[----:B------:R-:W-:Y:S01]  /*02d0*/  @!P4 FMUL R2, R2, 16777216 ;  /* 0x4b8000000202c820 */ /* 0x000fe20000400000 */
[----:B------:R-:W0:Y:S01]  /*02e0*/  MUFU.RCP R0, R0 ;  /* 0x0000000000007308 */ /* 0x000e220000001000 */
[----:B------:R-:W-:-:S07]  /*02f0*/  FSEL R5, R15, 1, P1 ;  /* 0x3f8000000f057808 */ /* 0x000fce0000800000 */
[----:B------:R-:W1:Y:S01]  /*0300*/  MUFU.RCP R2, R2 ;  /* 0x0000000200027308 */ /* 0x000e620000001000 */
[----:B------:R-:W-:Y:S01]  /*0310*/  FSEL R15, R15, 1, P2 ;  /* 0x3f8000000f0f7808 */ /* 0x000fe20001000000 */
[----:B------:R-:W-:-:S04]  /*0320*/  @!P3 FMUL R5, R5, 16777216 ;  /* 0x4b8000000505b820 */ /* 0x000fc80000400000 */
[----:B------:R-:W-:Y:S01]  /*0330*/  @!P4 FMUL R15, R15, 16777216 ;  /* 0x4b8000000f0fc820 */ /* 0x000fe20000400000 */
[----:B0-----:R-:W-:Y:S01]  /*0340*/  FMUL R5, R0, R5 ;  /* 0x0000000500057220 */ /* 0x001fe20000400000 */
[----:B----4-:R-:W-:Y:S01]  /*0350*/  FADD R6, -R6, R8 ;  /* 0x0000000806067221 */ /* 0x010fe20000000100 */
[----:B------:R-:W-:Y:S01]  /*0360*/  FADD R7, -R7, R9 ;  /* 0x0000000907077221 */ /* 0x000fe20000000100 */
[----:B-1----:R-:W-:Y:S02]  /*0370*/  FMUL R4, R2, R15 ;  /* 0x0000000f02047220 */ /* 0x002fe40000400000 */
[----:B------:R-:W-:Y:S02]  /*0380*/  FMUL R5, R6, R5 ;  /* 0x0000000506057220 */ /* 0x000fe40000400000 */
[----:B------:R-:W-:Y:S02]  /*0390*/  FMUL R4, R7, R4 ;  /* 0x0000000407047220 */ /* 0x000fe40000400000 */
[----:B--2---:R-:W-:-:S02]  /*03a0*/  FFMA R10, R5, R12, R10 ;  /* 0x0000000c050a7223 */ /* 0x004fc4000000000a */
[----:B------:R-:W-:Y:S02]  /*03b0*/  FFMA R11, R4, R13, R11 ;  /* 0x0000000d040b7223 */ /* 0x000fe4000000000b */
[----:B------:R-:W-:Y:S01]  /*03c0*/  FADD R0, R10, 3 ;  /* 0x404000000a007421 */ /* 0x000fe20000000000 */
[----:B------:R-:W0:Y:S01]  /*03d0*/  LDC.64 R4, c[0x0][0x210] ;  /* 0x00008400ff047b82 */ /* 0x000e220000000a00 */
[----:B------:R-:W-:-:S03]  /*03e0*/  FADD R2, R11, 3 ;  /* 0x404000000b027421 */ /* 0x000fc60000000000 */
[----:B------:R-:W-:Y:S02]  /*03f0*/  FSETP.GTU.AND P1, PT, R0, RZ, PT ;  /* 0x000000ff0000720b */ /* 0x000fe40003f2c000 */
[----:B------:R-:W-:Y:S02]  /*0400*/  FSETP.GTU.AND P2, PT, R2, RZ, PT ;  /* 0x000000ff0200720b */ /* 0x000fe40003f4c000 */
[----:B------:R-:W-:Y:S02]  /*0410*/  FSEL R0, R0, RZ, P1 ;  /* 0x000000ff00007208 */ /* 0x000fe40000800000 */
[----:B------:R-:W-:Y:S02]  /*0420*/  FSEL R2, R2, RZ, P2 ;  /* 0x000000ff02027208 */ /* 0x000fe40001000000 */
[----:B------:R-:W-:Y:S02]  /*0430*/  FSETP.GEU.AND P3, PT, R0, 6, PT ;  /* 0x40c000000000780b */ /* 0x000fe40003f6e000 */
[----:B------:R-:W-:Y:S01]  /*0440*/  FSETP.GEU.AND P4, PT, R2, 6, PT ;  /* 0x40c000000200780b */ /* 0x000fe20003f8e000 */
[C---:B------:R-:W-:Y:S01]  /*0450*/  FMUL R7, R0.reuse, 0.16666667163372039795 ;  /* 0x3e2aaaab00077820 */ /* 0x040fe20000400000 */
[----:B------:R-:W-:Y:S01]  /*0460*/  FSETP.NAN.AND P1, PT, R0, R0, PT ;  /* 0x000000000000720b */ /* 0x000fe20003f28000 */
[C---:B------:R-:W-:Y:S01]  /*0470*/  FMUL R0, R2.reuse, 0.16666667163372039795 ;  /* 0x3e2aaaab02007820 */ /* 0x040fe20000400000 */
[----:B------:R-:W-:-:S07]  /*0480*/  FSETP.NAN.AND P2, PT, R2, R2, PT ;  /* 0x000000020200720b */ /* 0x000fce0003f48000 */
[----:B------:R-:W-:Y:S02]  /*0490*/  @P3 FSEL R7, R7, 1, P1 ;  /* 0x3f80000007073808 */ /* 0x000fe40000800000 */
[----:B------:R-:W-:Y:S01]  /*04a0*/  @P4 FSEL R0, R0, 1, P2 ;  /* 0x3f80000000004808 */ /* 0x000fe20001000000 */
[----:B0-----:R-:W-:-:S04]  /*04b0*/  IMAD.WIDE R2, R3, 0x4, R4 ;  /* 0x0000000403027825 */ /* 0x001fc800078e0204 */
[----:B------:R-:W-:Y:S01]  /*04c0*/  FMUL R10, R10, R7 ;  /* 0x000000070a0a7220 */ /* 0x000fe20000400000 */
[----:B------:R-:W-:Y:S01]  /*04d0*/  FMUL R11, R11, R0 ;  /* 0x000000000b0b7220 */ /* 0x000fe20000400000 */
[----:B------:R-:W-:Y:S06]  /*04e0*/  @P0 EXIT ;  /* 0x000000000000094d */ /* 0x000fec0003800000 */
[----:B------:R-:W-:Y:S01]  /*04f0*/  STG.E.64 desc[UR4][R2.64], R10 ;  /* 0x0000000a02007986 */ /* 0x000fe2000c101b04 */
[----:B------:R-:W-:Y:S05]  /*0500*/  EXIT ;  /* 0x000000000000794d */ /* 0x000fea0003800000 */
.L_x_0:
[----:B------:R-:W-:-:S00]  /*0510*/  BRA `(.L_x_0) ;  /* 0xfffffffc00fc7947 */ /* 0x000fc0000383ffff */
[----:B------:R-:W-:-:S00]  /*0520*/  NOP ;  /* 0x0000000000007918 */ /* 0x000fc00000000000 */
        /* <DEDUP_REMOVED lines=13> */
.L_x_1:


//--------------------- .nv.global.init           --------------------------
	.section	.nv.global.init,"aw",@progbits
.nv.global.init:
	.type		_$_str,@object
	.size		_$_str,(_$_str_$_2 - _$_str)
_$_str:
        /*0000*/ 	.byte	0x5f, 0x5f, 0x43, 0x55, 0x44, 0x41, 0x5f, 0x46, 0x54, 0x5a, 0x00
	.type		_$_str_$_2,@object
	.size		_$_str_$_2,(.L_1 - _$_str_$_2)
_$_str_$_2:
        /*000b*/ 	.byte	0x5f, 0x5f, 0x43, 0x55, 0x44, 0x41, 0x5f, 0x50, 0x52, 0x45, 0x43, 0x5f, 0x53, 0x51, 0x52, 0x54
        /*001b*/ 	.byte	0x00
.L_1:


//--------------------- .nv.constant0.triton_poi_fused__native_batch_norm_legit_no_training_add_div_hardtanh_mul_27 --------------------------
	.section	.nv.constant0.triton_poi_fused__native_batch_norm_legit_no_training_add_div_hardtanh_mul_27,"a",@progbits
	.sectionflags	@""
	.align	4
.nv.constant0.triton_poi_fused__native_batch_norm_legit_no_training_add_div_hardtanh_mul_27:
	.zero		580
